//
// Generated by NVIDIA NVVM Compiler
//
// Compiler Build ID: CL-36424714
// Cuda compilation tools, release 13.0, V13.0.88
// Based on NVVM 20.0.0
//

.version 9.0
.target sm_100
.address_size 64

	// .globl	_Z25gpu_map_vec_inner_productPKdS0_Pdl
// _ZZ24gpu_reduce_inner_productPdPKdlE4smem has been demoted

.visible .entry _Z25gpu_map_vec_inner_productPKdS0_Pdl(
	.param .u64 .ptr .align 1 _Z25gpu_map_vec_inner_productPKdS0_Pdl_param_0,
	.param .u64 .ptr .align 1 _Z25gpu_map_vec_inner_productPKdS0_Pdl_param_1,
	.param .u64 .ptr .align 1 _Z25gpu_map_vec_inner_productPKdS0_Pdl_param_2,
	.param .u64 _Z25gpu_map_vec_inner_productPKdS0_Pdl_param_3
)
{
	.reg .pred 	%p<2>;
	.reg .b32 	%r<5>;
	.reg .b64 	%rd<13>;
	.reg .b64 	%fd<4>;

	ld.param.u64 	%rd2, [_Z25gpu_map_vec_inner_productPKdS0_Pdl_param_0];
	ld.param.u64 	%rd3, [_Z25gpu_map_vec_inner_productPKdS0_Pdl_param_1];
	ld.param.u64 	%rd4, [_Z25gpu_map_vec_inner_productPKdS0_Pdl_param_2];
	ld.param.u64 	%rd5, [_Z25gpu_map_vec_inner_productPKdS0_Pdl_param_3];
	mov.u32 	%r1, %ctaid.x;
	mov.u32 	%r2, %ntid.x;
	mov.u32 	%r3, %tid.x;
	mad.lo.s32 	%r4, %r1, %r2, %r3;
	cvt.s64.s32 	%rd1, %r4;
	setp.le.s64 	%p1, %rd5, %rd1;
	@%p1 bra 	$L__BB0_2;
	cvta.to.global.u64 	%rd6, %rd2;
	cvta.to.global.u64 	%rd7, %rd3;
	cvta.to.global.u64 	%rd8, %rd4;
	shl.b64 	%rd9, %rd1, 3;
	add.s64 	%rd10, %rd6, %rd9;
	ld.global.f64 	%fd1, [%rd10];
	add.s64 	%rd11, %rd7, %rd9;
	ld.global.f64 	%fd2, [%rd11];
	mul.f64 	%fd3, %fd1, %fd2;
	add.s64 	%rd12, %rd8, %rd9;
	st.global.f64 	[%rd12], %fd3;
$L__BB0_2:
	ret;

}
	// .globl	_Z24gpu_reduce_inner_productPdPKdl
.visible .entry _Z24gpu_reduce_inner_productPdPKdl(
	.param .u64 .ptr .align 1 _Z24gpu_reduce_inner_productPdPKdl_param_0,
	.param .u64 .ptr .align 1 _Z24gpu_reduce_inner_productPdPKdl_param_1,
	.param .u64 _Z24gpu_reduce_inner_productPdPKdl_param_2
)
{
	.reg .pred 	%p<6>;
	.reg .b32 	%r<13>;
	.reg .b64 	%rd<12>;
	.reg .b64 	%fd<6>;
	// demoted variable
	.shared .align 8 .b8 _ZZ24gpu_reduce_inner_productPdPKdlE4smem[8192];
	ld.param.u64 	%rd2, [_Z24gpu_reduce_inner_productPdPKdl_param_0];
	ld.param.u64 	%rd3, [_Z24gpu_reduce_inner_productPdPKdl_param_1];
	ld.param.u64 	%rd4, [_Z24gpu_reduce_inner_productPdPKdl_param_2];
	mov.u32 	%r1, %ctaid.x;
	mov.u32 	%r12, %ntid.x;
	mov.u32 	%r3, %tid.x;
	mad.lo.s32 	%r7, %r1, %r12, %r3;
	cvt.s64.s32 	%rd1, %r7;
	setp.le.s64 	%p1, %rd4, %rd1;
	shl.b32 	%r8, %r3, 3;
	mov.u32 	%r9, _ZZ24gpu_reduce_inner_productPdPKdlE4smem;
	add.s32 	%r4, %r9, %r8;
	@%p1 bra 	$L__BB1_2;
	cvta.to.global.u64 	%rd6, %rd3;
	shl.b64 	%rd7, %rd1, 3;
	add.s64 	%rd8, %rd6, %rd7;
	ld.global.f64 	%fd1, [%rd8];
	st.shared.f64 	[%r4], %fd1;
	bra.uni 	$L__BB1_3;
$L__BB1_2:
	mov.b64 	%rd5, 0;
	st.shared.u64 	[%r4], %rd5;
$L__BB1_3:
	bar.sync 	0;
	setp.lt.u32 	%p2, %r12, 2;
	@%p2 bra 	$L__BB1_7;
$L__BB1_4:
	shr.u32 	%r6, %r12, 1;
	setp.ge.u32 	%p3, %r3, %r6;
	@%p3 bra 	$L__BB1_6;
	shl.b32 	%r10, %r6, 3;
	add.s32 	%r11, %r4, %r10;
	ld.shared.f64 	%fd2, [%r11];
	ld.shared.f64 	%fd3, [%r4];
	add.f64 	%fd4, %fd2, %fd3;
	st.shared.f64 	[%r4], %fd4;
$L__BB1_6:
	bar.sync 	0;
	setp.gt.u32 	%p4, %r12, 3;
	mov.u32 	%r12, %r6;
	@%p4 bra 	$L__BB1_4;
$L__BB1_7:
	setp.ne.s32 	%p5, %r3, 0;
	@%p5 bra 	$L__BB1_9;
	ld.shared.f64 	%fd5, [_ZZ24gpu_reduce_inner_productPdPKdlE4smem];
	cvta.to.global.u64 	%rd9, %rd2;
	mul.wide.u32 	%rd10, %r1, 8;
	add.s64 	%rd11, %rd9, %rd10;
	st.global.f64 	[%rd11], %fd5;
$L__BB1_9:
	ret;

}


// ===== COMPILED SASS (sm_100) =====

	.target	sm_100

	.elftype	@"ET_EXEC"


//--------------------- .note.nv.tkinfo           --------------------------
	.section	.note.nv.tkinfo,"",@"SHT_NOTE"
	.sectionflags	@"SHF_NOTE_NV_TKINFO"
	.tkinfo
        /*0018*/ 	.word	0x00000002
        /*0030*/ 	.string	""
        /*0030*/ 	.string	"ptxas"
        /*0030*/ 	.string	"Cuda compilation tools, release 13.0, V13.0.88"
        /*0030*/ 	.string	"Build cuda_13.0.r13.0/compiler.36424714_0"
        /*0030*/ 	.string	"-arch sm_100 -m 64 "



//--------------------- .note.nv.cuinfo           --------------------------
	.section	.note.nv.cuinfo,"",@"SHT_NOTE"
	.sectionflags	@"SHF_NOTE_NV_CUINFO"
        /*0018*/ 	.short	0x0002
        /*001a*/ 	.short	0x0064
        /*001c*/ 	.short	0x0082
	.zero		2


//--------------------- .nv.info                  --------------------------
	.section	.nv.info,"",@"SHT_CUDA_INFO"
	.align	4


	//----- nvinfo : EIATTR_REGCOUNT
	.align		4
        /*0000*/ 	.byte	0x04, 0x2f
        /*0002*/ 	.short	(.L_1 - .L_0)
	.align		4
.L_0:
        /*0004*/ 	.word	index@(_Z25gpu_map_vec_inner_productPKdS0_Pdl)
        /*0008*/ 	.word	0x0000000c


	//----- nvinfo : EIATTR_FRAME_SIZE
	.align		4
.L_1:
        /*000c*/ 	.byte	0x04, 0x11
        /*000e*/ 	.short	(.L_3 - .L_2)
	.align		4
.L_2:
        /*0010*/ 	.word	index@(_Z25gpu_map_vec_inner_productPKdS0_Pdl)
        /*0014*/ 	.word	0x00000000


	//----- nvinfo : EIATTR_REGCOUNT
	.align		4
.L_3:
        /*0018*/ 	.byte	0x04, 0x2f
        /*001a*/ 	.short	(.L_5 - .L_4)
	.align		4
.L_4:
        /*001c*/ 	.word	index@(_Z24gpu_reduce_inner_productPdPKdl)
        /*0020*/ 	.word	0x0000000d


	//----- nvinfo : EIATTR_FRAME_SIZE
	.align		4
.L_5:
        /*0024*/ 	.byte	0x04, 0x11
        /*0026*/ 	.short	(.L_7 - .L_6)
	.align		4
.L_6:
        /*0028*/ 	.word	index@(_Z24gpu_reduce_inner_productPdPKdl)
        /*002c*/ 	.word	0x00000000


	//----- nvinfo : EIATTR_MIN_STACK_SIZE
	.align		4
.L_7:
        /*0030*/ 	.byte	0x04, 0x12
        /*0032*/ 	.short	(.L_9 - .L_8)
	.align		4
.L_8:
        /*0034*/ 	.word	index@(_Z24gpu_reduce_inner_productPdPKdl)
        /*0038*/ 	.word	0x00000000


	//----- nvinfo : EIATTR_MIN_STACK_SIZE
	.align		4
.L_9:
        /*003c*/ 	.byte	0x04, 0x12
        /*003e*/ 	.short	(.L_11 - .L_10)
	.align		4
.L_10:
        /*0040*/ 	.word	index@(_Z25gpu_map_vec_inner_productPKdS0_Pdl)
        /*0044*/ 	.word	0x00000000
.L_11:


//--------------------- .nv.compat                --------------------------
	.section	.nv.compat,"",@"SHT_CUDA_COMPAT_INFO"
	.align	4
        /*0000*/ 	.byte	0x02, 0x09, 0x00, 0x00, 0x02, 0x02, 0x01, 0x00, 0x02, 0x05, 0x05, 0x00, 0x03, 0x07, 0x01, 0x01
        /*0010*/ 	.byte	0x02, 0x03, 0x00, 0x00, 0x02, 0x06, 0x01, 0x00, 0x04, 0x0b, 0x08, 0x00, 0x01, 0x00, 0x00, 0x00
        /*0020*/ 	.byte	0x00, 0x00, 0x00, 0x00


//--------------------- .nv.info._Z24gpu_reduce_inner_productPdPKdl --------------------------
	.section	.nv.info._Z24gpu_reduce_inner_productPdPKdl,"",@"SHT_CUDA_INFO"
	.sectionflags	@""
	.align	4


	//----- nvinfo : EIATTR_CUDA_API_VERSION
	.align		4
        /*0000*/ 	.byte	0x04, 0x37
        /*0002*/ 	.short	(.L_13 - .L_12)
.L_12:
        /*0004*/ 	.word	0x00000082


	//----- nvinfo : EIATTR_KPARAM_INFO
	.align		4
.L_13:
        /*0008*/ 	.byte	0x04, 0x17
        /*000a*/ 	.short	(.L_15 - .L_14)
.L_14:
        /*000c*/ 	.word	0x00000000
        /*0010*/ 	.short	0x0002
        /*0012*/ 	.short	0x0010
        /*0014*/ 	.byte	0x00, 0xf0, 0x21, 0x00


	//----- nvinfo : EIATTR_KPARAM_INFO
	.align		4
.L_15:
        /*0018*/ 	.byte	0x04, 0x17
        /*001a*/ 	.short	(.L_17 - .L_16)
.L_16:
        /*001c*/ 	.word	0x00000000
        /*0020*/ 	.short	0x0001
        /*0022*/ 	.short	0x0008
        /*0024*/ 	.byte	0x00, 0xf5, 0x21, 0x00


	//----- nvinfo : EIATTR_KPARAM_INFO
	.align		4
.L_17:
        /*0028*/ 	.byte	0x04, 0x17
        /*002a*/ 	.short	(.L_19 - .L_18)
.L_18:
        /*002c*/ 	.word	0x00000000
        /*0030*/ 	.short	0x0000
        /*0032*/ 	.short	0x0000
        /*0034*/ 	.byte	0x00, 0xf5, 0x21, 0x00


	//----- nvinfo : EIATTR_SPARSE_MMA_MASK
	.align		4
.L_19:
        /*0038*/ 	.byte	0x03, 0x50
        /*003a*/ 	.short	0x0000


	//----- nvinfo : EIATTR_MAXREG_COUNT
	.align		4
        /*003c*/ 	.byte	0x03, 0x1b
        /*003e*/ 	.short	0x00ff


	//----- nvinfo : EIATTR_NUM_BARRIERS
	.align		4
        /*0040*/ 	.byte	0x02, 0x4c
        /*0042*/ 	.byte	0x01
	.zero		1


	//----- nvinfo : EIATTR_MERCURY_ISA_VERSION
	.align		4
        /*0044*/ 	.byte	0x03, 0x5f
        /*0046*/ 	.short	0x0101


	//----- nvinfo : EIATTR_VRC_CTA_INIT_COUNT
	.align		4
        /*0048*/ 	.byte	0x02, 0x4a
	.zero		1
	.zero		1


	//----- nvinfo : EIATTR_EXIT_INSTR_OFFSETS
	.align		4
        /*004c*/ 	.byte	0x04, 0x1c
        /*004e*/ 	.short	(.L_21 - .L_20)


	//   ....[0]....
.L_20:
        /*0050*/ 	.word	0x00000240


	//   ....[1]....
        /*0054*/ 	.word	0x000002c0


	//----- nvinfo : EIATTR_CBANK_PARAM_SIZE
	.align		4
.L_21:
        /*0058*/ 	.byte	0x03, 0x19
        /*005a*/ 	.short	0x0018


	//----- nvinfo : EIATTR_PARAM_CBANK
	.align		4
        /*005c*/ 	.byte	0x04, 0x0a
        /*005e*/ 	.short	(.L_23 - .L_22)
	.align		4
.L_22:
        /*0060*/ 	.word	index@(.nv.constant0._Z24gpu_reduce_inner_productPdPKdl)
        /*0064*/ 	.short	0x0380
        /*0066*/ 	.short	0x0018


	//----- nvinfo : EIATTR_SW_WAR
	.align		4
.L_23:
        /*0068*/ 	.byte	0x04, 0x36
        /*006a*/ 	.short	(.L_25 - .L_24)
.L_24:
        /*006c*/ 	.word	0x00000008
.L_25:


//--------------------- .nv.info._Z25gpu_map_vec_inner_productPKdS0_Pdl --------------------------
	.section	.nv.info._Z25gpu_map_vec_inner_productPKdS0_Pdl,"",@"SHT_CUDA_INFO"
	.sectionflags	@""
	.align	4


	//----- nvinfo : EIATTR_CUDA_API_VERSION
	.align		4
        /*0000*/ 	.byte	0x04, 0x37
        /*0002*/ 	.short	(.L_27 - .L_26)
.L_26:
        /*0004*/ 	.word	0x00000082


	//----- nvinfo : EIATTR_KPARAM_INFO
	.align		4
.L_27:
        /*0008*/ 	.byte	0x04, 0x17
        /*000a*/ 	.short	(.L_29 - .L_28)
.L_28:
        /*000c*/ 	.word	0x00000000
        /*0010*/ 	.short	0x0003
        /*0012*/ 	.short	0x0018
        /*0014*/ 	.byte	0x00, 0xf0, 0x21, 0x00


	//----- nvinfo : EIATTR_KPARAM_INFO
	.align		4
.L_29:
        /*0018*/ 	.byte	0x04, 0x17
        /*001a*/ 	.short	(.L_31 - .L_30)
.L_30:
        /*001c*/ 	.word	0x00000000
        /*0020*/ 	.short	0x0002
        /*0022*/ 	.short	0x0010
        /*0024*/ 	.byte	0x00, 0xf5, 0x21, 0x00


	//----- nvinfo : EIATTR_KPARAM_INFO
	.align		4
.L_31:
        /*0028*/ 	.byte	0x04, 0x17
        /*002a*/ 	.short	(.L_33 - .L_32)
.L_32:
        /*002c*/ 	.word	0x00000000
        /*0030*/ 	.short	0x0001
        /*0032*/ 	.short	0x0008
        /*0034*/ 	.byte	0x00, 0xf5, 0x21, 0x00


	//----- nvinfo : EIATTR_KPARAM_INFO
	.align		4
.L_33:
        /*0038*/ 	.byte	0x04, 0x17
        /*003a*/ 	.short	(.L_35 - .L_34)
.L_34:
        /*003c*/ 	.word	0x00000000
        /*0040*/ 	.short	0x0000
        /*0042*/ 	.short	0x0000
        /*0044*/ 	.byte	0x00, 0xf5, 0x21, 0x00


	//----- nvinfo : EIATTR_SPARSE_MMA_MASK
	.align		4
.L_35:
        /*0048*/ 	.byte	0x03, 0x50
        /*004a*/ 	.short	0x0000


	//----- nvinfo : EIATTR_MAXREG_COUNT
	.align		4
        /*004c*/ 	.byte	0x03, 0x1b
        /*004e*/ 	.short	0x00ff


	//----- nvinfo : EIATTR_MERCURY_ISA_VERSION
	.align		4
        /*0050*/ 	.byte	0x03, 0x5f
        /*0052*/ 	.short	0x0101


	//----- nvinfo : EIATTR_VRC_CTA_INIT_COUNT
	.align		4
        /*0054*/ 	.byte	0x02, 0x4a
	.zero		1
	.zero		1


	//----- nvinfo : EIATTR_EXIT_INSTR_OFFSETS
	.align		4
        /*0058*/ 	.byte	0x04, 0x1c
        /*005a*/ 	.short	(.L_37 - .L_36)


	//   ....[0]....
.L_36:
        /*005c*/ 	.word	0x00000090


	//   ....[1]....
        /*0060*/ 	.word	0x00000190


	//----- nvinfo : EIATTR_CBANK_PARAM_SIZE
	.align		4
.L_37:
        /*0064*/ 	.byte	0x03, 0x19
        /*0066*/ 	.short	0x0020


	//----- nvinfo : EIATTR_PARAM_CBANK
	.align		4
        /*0068*/ 	.byte	0x04, 0x0a
        /*006a*/ 	.short	(.L_39 - .L_38)
	.align		4
.L_38:
        /*006c*/ 	.word	index@(.nv.constant0._Z25gpu_map_vec_inner_productPKdS0_Pdl)
        /*0070*/ 	.short	0x0380
        /*0072*/ 	.short	0x0020


	//----- nvinfo : EIATTR_SW_WAR
	.align		4
.L_39:
        /*0074*/ 	.byte	0x04, 0x36
        /*0076*/ 	.short	(.L_41 - .L_40)
.L_40:
        /*0078*/ 	.word	0x00000008
.L_41:


//--------------------- .nv.callgraph             --------------------------
	.section	.nv.callgraph,"",@"SHT_CUDA_CALLGRAPH"
	.align	4
	.sectionentsize	8
	.align		4
        /*0000*/ 	.word	0x00000000
	.align		4
        /*0004*/ 	.word	0xffffffff
	.align		4
        /*0008*/ 	.word	0x00000000
	.align		4
        /*000c*/ 	.word	0xfffffffe
	.align		4
        /*0010*/ 	.word	0x00000000
	.align		4
        /*0014*/ 	.word	0xfffffffd
	.align		4
        /*0018*/ 	.word	0x00000000
	.align		4
        /*001c*/ 	.word	0xfffffffc


//--------------------- .text._Z24gpu_reduce_inner_productPdPKdl --------------------------
	.section	.text._Z24gpu_reduce_inner_productPdPKdl,"ax",@progbits
	.align	128
        .global         _Z24gpu_reduce_inner_productPdPKdl
        .type           _Z24gpu_reduce_inner_productPdPKdl,@function
        .size           _Z24gpu_reduce_inner_productPdPKdl,(.L_x_4 - _Z24gpu_reduce_inner_productPdPKdl)
        .other          _Z24gpu_reduce_inner_productPdPKdl,@"STO_CUDA_ENTRY STV_DEFAULT"
_Z24gpu_reduce_inner_productPdPKdl:
.text._Z24gpu_reduce_inner_productPdPKdl:
[----:B------:R-:W-:Y:S01]  /*0000*/  LDC R1, c[0x0][0x37c] ;  /* 0x0000df00ff017b82 */ /* 0x000fe20000000800 */
[----:B------:R-:W0:Y:S01]  /*0010*/  S2R R9, SR_CTAID.X ;  /* 0x0000000000097919 */ /* 0x000e220000002500 */
[----:B------:R-:W0:Y:S01]  /*0020*/  LDCU UR8, c[0x0][0x360] ;  /* 0x00006c00ff0877ac */ /* 0x000e220008000800 */
[----:B------:R-:W0:Y:S01]  /*0030*/  S2R R8, SR_TID.X ;  /* 0x0000000000087919 */ /* 0x000e220000002100 */
[----:B------:R-:W1:Y:S01]  /*0040*/  LDCU.64 UR4, c[0x0][0x390] ;  /* 0x00007200ff0477ac */ /* 0x000e620008000a00 */
[----:B------:R-:W2:Y:S01]  /*0050*/  LDCU.64 UR6, c[0x0][0x358] ;  /* 0x00006b00ff0677ac */ /* 0x000ea20008000a00 */
[----:B0-----:R-:W-:-:S05]  /*0060*/  IMAD R0, R9, UR8, R8 ;  /* 0x0000000809007c24 */ /* 0x001fca000f8e0208 */
[----:B-1----:R-:W-:Y:S02]  /*0070*/  ISETP.GE.U32.AND P0, PT, R0, UR4, PT ;  /* 0x0000000400007c0c */ /* 0x002fe4000bf06070 */
[----:B------:R-:W-:-:S04]  /*0080*/  SHF.R.S32.HI R3, RZ, 0x1f, R0 ;  /* 0x0000001fff037819 */ /* 0x000fc80000011400 */
[----:B------:R-:W-:-:S13]  /*0090*/  ISETP.GE.AND.EX P0, PT, R3, UR5, PT, P0 ;  /* 0x0000000503007c0c */ /* 0x000fda000bf06300 */
[----:B------:R-:W0:Y:S02]  /*00a0*/  @!P0 LDC.64 R4, c[0x0][0x388] ;  /* 0x0000e200ff048b82 */ /* 0x000e240000000a00 */
[----:B0-----:R-:W-:-:S04]  /*00b0*/  @!P0 LEA R2, P1, R0, R4, 0x3 ;  /* 0x0000000400028211 */ /* 0x001fc800078218ff */
[----:B------:R-:W-:-:S06]  /*00c0*/  @!P0 LEA.HI.X R3, R0, R5, R3, 0x3, P1 ;  /* 0x0000000500038211 */ /* 0x000fcc00008f1c03 */
[----:B--2---:R-:W2:Y:S01]  /*00d0*/  @!P0 LDG.E.64 R2, desc[UR6][R2.64] ;  /* 0x0000000602028981 */ /* 0x004ea2000c1e1b00 */
[----:B------:R-:W0:Y:S01]  /*00e0*/  S2UR UR5, SR_CgaCtaId ;  /* 0x00000000000579c3 */ /* 0x000e220000008800 */
[----:B------:R-:W-:Y:S01]  /*00f0*/  IMAD.U32 R0, RZ, RZ, UR8 ;  /* 0x00000008ff007e24 */ /* 0x000fe2000f8e00ff */
[----:B------:R-:W-:Y:S01]  /*0100*/  UMOV UR4, 0x400 ;  /* 0x0000040000047882 */ /* 0x000fe20000000000 */
[----:B------:R-:W-:-:S03]  /*0110*/  ISETP.NE.AND P1, PT, R8, RZ, PT ;  /* 0x000000ff0800720c */ /* 0x000fc60003f25270 */
[----:B------:R-:W-:Y:S01]  /*0120*/  ISETP.GE.U32.AND P2, PT, R0, 0x2, PT ;  /* 0x000000020000780c */ /* 0x000fe20003f46070 */
[----:B0-----:R-:W-:-:S06]  /*0130*/  ULEA UR4, UR5, UR4, 0x18 ;  /* 0x0000000405047291 */ /* 0x001fcc000f8ec0ff */
[----:B------:R-:W-:-:S05]  /*0140*/  LEA R7, R8, UR4, 0x3 ;  /* 0x0000000408077c11 */ /* 0x000fca000f8e18ff */
[----:B--2---:R0:W-:Y:S04]  /*0150*/  @!P0 STS.64 [R7], R2 ;  /* 0x0000000207008388 */ /* 0x0041e80000000a00 */
[----:B------:R0:W-:Y:S01]  /*0160*/  @P0 STS.64 [R7], RZ ;  /* 0x000000ff07000388 */ /* 0x0001e20000000a00 */
[----:B------:R-:W-:Y:S06]  /*0170*/  BAR.SYNC.DEFER_BLOCKING 0x0 ;  /* 0x0000000000007b1d */ /* 0x000fec0000010000 */
[----:B------:R-:W-:Y:S05]  /*0180*/  @!P2 BRA `(.L_x_0) ;  /* 0x00000000002ca947 */ /* 0x000fea0003800000 */
.L_x_1:
[----:B------:R-:W-:-:S04]  /*0190*/  SHF.R.U32.HI R10, RZ, 0x1, R0 ;  /* 0x00000001ff0a7819 */ /* 0x000fc80000011600 */
[----:B------:R-:W-:-:S13]  /*01a0*/  ISETP.GE.U32.AND P0, PT, R8, R10, PT ;  /* 0x0000000a0800720c */ /* 0x000fda0003f06070 */
[----:B------:R-:W-:Y:S01]  /*01b0*/  @!P0 IMAD R6, R10, 0x8, R7 ;  /* 0x000000080a068824 */ /* 0x000fe200078e0207 */
[----:B------:R-:W-:Y:S04]  /*01c0*/  @!P0 LDS.64 R4, [R7] ;  /* 0x0000000007048984 */ /* 0x000fe80000000a00 */
[----:B0-----:R-:W0:Y:S02]  /*01d0*/  @!P0 LDS.64 R2, [R6] ;  /* 0x0000000006028984 */ /* 0x001e240000000a00 */
[----:B0-----:R-:W-:-:S07]  /*01e0*/  @!P0 DADD R2, R2, R4 ;  /* 0x0000000002028229 */ /* 0x001fce0000000004 */
[----:B------:R1:W-:Y:S01]  /*01f0*/  @!P0 STS.64 [R7], R2 ;  /* 0x0000000207008388 */ /* 0x0003e20000000a00 */
[----:B------:R-:W-:Y:S01]  /*0200*/  BAR.SYNC.DEFER_BLOCKING 0x0 ;  /* 0x0000000000007b1d */ /* 0x000fe20000010000 */
[----:B------:R-:W-:Y:S01]  /*0210*/  ISETP.GT.U32.AND P0, PT, R0, 0x3, PT ;  /* 0x000000030000780c */ /* 0x000fe20003f04070 */
[----:B------:R-:W-:-:S12]  /*0220*/  IMAD.MOV.U32 R0, RZ, RZ, R10 ;  /* 0x000000ffff007224 */ /* 0x000fd800078e000a */
[----:B-1----:R-:W-:Y:S05]  /*0230*/  @P0 BRA `(.L_x_1) ;  /* 0xfffffffc00d40947 */ /* 0x002fea000383ffff */
.L_x_0:
[----:B------:R-:W-:Y:S05]  /*0240*/  @P1 EXIT ;  /* 0x000000000000194d */ /* 0x000fea0003800000 */
[----:B------:R-:W1:Y:S01]  /*0250*/  S2UR UR5, SR_CgaCtaId ;  /* 0x00000000000579c3 */ /* 0x000e620000008800 */
[----:B------:R-:W-:-:S07]  /*0260*/  UMOV UR4, 0x400 ;  /* 0x0000040000047882 */ /* 0x000fce0000000000 */
[----:B------:R-:W2:Y:S01]  /*0270*/  LDC.64 R4, c[0x0][0x380] ;  /* 0x0000e000ff047b82 */ /* 0x000ea20000000a00 */
[----:B-1----:R-:W-:Y:S01]  /*0280*/  ULEA UR4, UR5, UR4, 0x18 ;  /* 0x0000000405047291 */ /* 0x002fe2000f8ec0ff */
[----:B--2---:R-:W-:-:S08]  /*0290*/  IMAD.WIDE.U32 R4, R9, 0x8, R4 ;  /* 0x0000000809047825 */ /* 0x004fd000078e0004 */
[----:B0-----:R-:W0:Y:S04]  /*02a0*/  LDS.64 R2, [UR4] ;  /* 0x00000004ff027984 */ /* 0x001e280008000a00 */
[----:B0-----:R-:W-:Y:S01]  /*02b0*/  STG.E.64 desc[UR6][R4.64], R2 ;  /* 0x0000000204007986 */ /* 0x001fe2000c101b06 */
[----:B------:R-:W-:Y:S05]  /*02c0*/  EXIT ;  /* 0x000000000000794d */ /* 0x000fea0003800000 */
.L_x_2:
[----:B------:R-:W-:-:S00]  /*02d0*/  BRA `(.L_x_2) ;  /* 0xfffffffc00fc7947 */ /* 0x000fc0000383ffff */
[----:B------:R-:W-:-:S00]  /*02e0*/  NOP ;  /* 0x0000000000007918 */ /* 0x000fc00000000000 */
        /* <DEDUP_REMOVED lines=9> */
.L_x_4:


//--------------------- .text._Z25gpu_map_vec_inner_productPKdS0_Pdl --------------------------
	.section	.text._Z25gpu_map_vec_inner_productPKdS0_Pdl,"ax",@progbits
	.align	128
        .global         _Z25gpu_map_vec_inner_productPKdS0_Pdl
        .type           _Z25gpu_map_vec_inner_productPKdS0_Pdl,@function
        .size           _Z25gpu_map_vec_inner_productPKdS0_Pdl,(.L_x_5 - _Z25gpu_map_vec_inner_productPKdS0_Pdl)
        .other          _Z25gpu_map_vec_inner_productPKdS0_Pdl,@"STO_CUDA_ENTRY STV_DEFAULT"
_Z25gpu_map_vec_inner_productPKdS0_Pdl:
.text._Z25gpu_map_vec_inner_productPKdS0_Pdl:
[----:B------:R-:W-:Y:S01]  /*0000*/  LDC R1, c[0x0][0x37c] ;  /* 0x0000df00ff017b82 */ /* 0x000fe20000000800 */
[----:B------:R-:W0:Y:S07]  /*0010*/  S2R R3, SR_TID.X ;  /* 0x0000000000037919 */ /* 0x000e2e0000002100 */
[----:B------:R-:W0:Y:S01]  /*0020*/  S2UR UR4, SR_CTAID.X ;  /* 0x00000000000479c3 */ /* 0x000e220000002500 */
[----:B------:R-:W1:Y:S07]  /*0030*/  LDCU.64 UR6, c[0x0][0x398] ;  /* 0x00007300ff0677ac */ /* 0x000e6e0008000a00 */
[----:B------:R-:W0:Y:S02]  /*0040*/  LDC R0, c[0x0][0x360] ;  /* 0x0000d800ff007b82 */ /* 0x000e240000000800 */
[----:B0-----:R-:W-:-:S05]  /*0050*/  IMAD R0, R0, UR4, R3 ;  /* 0x0000000400007c24 */ /* 0x001fca000f8e0203 */
[----:B-1----:R-:W-:Y:S02]  /*0060*/  ISETP.GE.U32.AND P0, PT, R0, UR6, PT ;  /* 0x0000000600007c0c */ /* 0x002fe4000bf06070 */
[----:B------:R-:W-:-:S04]  /*0070*/  SHF.R.S32.HI R3, RZ, 0x1f, R0 ;  /* 0x0000001fff037819 */ /* 0x000fc80000011400 */
[----:B------:R-:W-:-:S13]  /*0080*/  ISETP.GE.AND.EX P0, PT, R3, UR7, PT, P0 ;  /* 0x0000000703007c0c */ /* 0x000fda000bf06300 */
[----:B------:R-:W-:Y:S05]  /*0090*/  @P0 EXIT ;  /* 0x000000000000094d */ /* 0x000fea0003800000 */
[----:B------:R-:W0:Y:S01]  /*00a0*/  LDCU.128 UR8, c[0x0][0x380] ;  /* 0x00007000ff0877ac */ /* 0x000e220008000c00 */
[C---:B------:R-:W-:Y:S01]  /*00b0*/  IMAD.SHL.U32 R8, R0.reuse, 0x8, RZ ;  /* 0x0000000800087824 */ /* 0x040fe200078e00ff */
[----:B------:R-:W-:Y:S01]  /*00c0*/  SHF.L.U64.HI R0, R0, 0x3, R3 ;  /* 0x0000000300007819 */ /* 0x000fe20000010203 */
[----:B------:R-:W1:Y:S01]  /*00d0*/  LDCU.64 UR4, c[0x0][0x358] ;  /* 0x00006b00ff0477ac */ /* 0x000e620008000a00 */
[----:B------:R-:W2:Y:S02]  /*00e0*/  LDCU.64 UR6, c[0x0][0x390] ;  /* 0x00007200ff0677ac */ /* 0x000ea40008000a00 */
[C---:B0-----:R-:W-:Y:S02]  /*00f0*/  IADD3 R4, P1, PT, R8.reuse, UR10, RZ ;  /* 0x0000000a08047c10 */ /* 0x041fe4000ff3e0ff */
[----:B------:R-:W-:Y:S02]  /*0100*/  IADD3 R6, P0, PT, R8, UR8, RZ ;  /* 0x0000000808067c10 */ /* 0x000fe4000ff1e0ff */
[----:B------:R-:W-:-:S02]  /*0110*/  IADD3.X R5, PT, PT, R0, UR11, RZ, P1, !PT ;  /* 0x0000000b00057c10 */ /* 0x000fc40008ffe4ff */
[----:B------:R-:W-:-:S04]  /*0120*/  IADD3.X R7, PT, PT, R0, UR9, RZ, P0, !PT ;  /* 0x0000000900077c10 */ /* 0x000fc800087fe4ff */
[----:B-1----:R-:W3:Y:S04]  /*0130*/  LDG.E.64 R4, desc[UR4][R4.64] ;  /* 0x0000000404047981 */ /* 0x002ee8000c1e1b00 */
[----:B------:R-:W3:Y:S01]  /*0140*/  LDG.E.64 R2, desc[UR4][R6.64] ;  /* 0x0000000406027981 */ /* 0x000ee2000c1e1b00 */
[----:B--2---:R-:W-:-:S04]  /*0150*/  IADD3 R8, P0, PT, R8, UR6, RZ ;  /* 0x0000000608087c10 */ /* 0x004fc8000ff1e0ff */
[----:B------:R-:W-:Y:S01]  /*0160*/  IADD3.X R9, PT, PT, R0, UR7, RZ, P0, !PT ;  /* 0x0000000700097c10 */ /* 0x000fe200087fe4ff */
[----:B---3--:R-:W-:-:S07]  /*0170*/  DMUL R2, R2, R4 ;  /* 0x0000000402027228 */ /* 0x008fce0000000000 */
[----:B------:R-:W-:Y:S01]  /*0180*/  STG.E.64 desc[UR4][R8.64], R2 ;  /* 0x0000000208007986 */ /* 0x000fe2000c101b04 */
[----:B------:R-:W-:Y:S05]  /*0190*/  EXIT ;  /* 0x000000000000794d */ /* 0x000fea0003800000 */
.L_x_3:
        /* <DEDUP_REMOVED lines=14> */
.L_x_5:


//--------------------- .nv.shared._Z24gpu_reduce_inner_productPdPKdl --------------------------
	.section	.nv.shared._Z24gpu_reduce_inner_productPdPKdl,"aw",@nobits
	.sectionflags	@""
	.align	8
.nv.shared._Z24gpu_reduce_inner_productPdPKdl:
	.zero		9216


//--------------------- .nv.shared.reserved.0     --------------------------
	.section	.nv.shared.reserved.0,"aw",@nobits
	.weak		__nv_reservedSMEM_offset_0_alias
	.size		__nv_reservedSMEM_offset_0_alias, 0, 64
	.other		__nv_reservedSMEM_offset_0_alias,@"STO_CUDA_RESERVED_SHARED STV_DEFAULT"
__nv_reservedSMEM_offset_0_alias:
	.zero		0
	.zero		64


//--------------------- .nv.constant0._Z24gpu_reduce_inner_productPdPKdl --------------------------
	.section	.nv.constant0._Z24gpu_reduce_inner_productPdPKdl,"a",@progbits
	.sectionflags	@""
	.align	4
.nv.constant0._Z24gpu_reduce_inner_productPdPKdl:
	.zero		920


//--------------------- .nv.constant0._Z25gpu_map_vec_inner_productPKdS0_Pdl --------------------------
	.section	.nv.constant0._Z25gpu_map_vec_inner_productPKdS0_Pdl,"a",@progbits
	.sectionflags	@""
	.align	4
.nv.constant0._Z25gpu_map_vec_inner_productPKdS0_Pdl:
	.zero		928


//--------------------- SYMBOLS --------------------------

	.type		.nv.reservedSmem.offset0,@object
	.size		.nv.reservedSmem.offset0,0x4
	.type		.nv.reservedSmem.cap,@object
	.size		.nv.reservedSmem.cap,0x4
